//
// Generated by NVIDIA NVVM Compiler
//
// Compiler Build ID: CL-36424714
// Cuda compilation tools, release 13.0, V13.0.88
// Based on NVVM 20.0.0
//

.version 9.0
.target sm_100
.address_size 64

	// .globl	_Z19prodottoScalareGPU3PfS_S_i
.extern .shared .align 16 .b8 v[];

.visible .entry _Z19prodottoScalareGPU3PfS_S_i(
	.param .u64 .ptr .align 1 _Z19prodottoScalareGPU3PfS_S_i_param_0,
	.param .u64 .ptr .align 1 _Z19prodottoScalareGPU3PfS_S_i_param_1,
	.param .u64 .ptr .align 1 _Z19prodottoScalareGPU3PfS_S_i_param_2,
	.param .u32 _Z19prodottoScalareGPU3PfS_S_i_param_3
)
{
	.reg .pred 	%p<6>;
	.reg .b32 	%r<14>;
	.reg .b32 	%f<8>;
	.reg .b64 	%rd<12>;

	ld.param.u64 	%rd1, [_Z19prodottoScalareGPU3PfS_S_i_param_0];
	ld.param.u64 	%rd2, [_Z19prodottoScalareGPU3PfS_S_i_param_1];
	ld.param.u64 	%rd3, [_Z19prodottoScalareGPU3PfS_S_i_param_2];
	ld.param.u32 	%r8, [_Z19prodottoScalareGPU3PfS_S_i_param_3];
	mov.u32 	%r1, %tid.x;
	mov.u32 	%r2, %ctaid.x;
	mov.u32 	%r13, %ntid.x;
	mad.lo.s32 	%r4, %r2, %r13, %r1;
	setp.ge.s32 	%p1, %r4, %r8;
	@%p1 bra 	$L__BB0_7;
	cvta.to.global.u64 	%rd4, %rd1;
	cvta.to.global.u64 	%rd5, %rd2;
	mul.wide.s32 	%rd6, %r4, 4;
	add.s64 	%rd7, %rd4, %rd6;
	ld.global.f32 	%f1, [%rd7];
	add.s64 	%rd8, %rd5, %rd6;
	ld.global.f32 	%f2, [%rd8];
	mul.f32 	%f3, %f1, %f2;
	shl.b32 	%r9, %r1, 2;
	mov.u32 	%r10, v;
	add.s32 	%r5, %r10, %r9;
	st.shared.f32 	[%r5], %f3;
	bar.sync 	0;
	setp.lt.u32 	%p2, %r13, 2;
	@%p2 bra 	$L__BB0_5;
$L__BB0_2:
	shr.u32 	%r7, %r13, 1;
	setp.ge.u32 	%p3, %r1, %r7;
	@%p3 bra 	$L__BB0_4;
	ld.shared.f32 	%f4, [%r5];
	shl.b32 	%r11, %r7, 2;
	add.s32 	%r12, %r5, %r11;
	ld.shared.f32 	%f5, [%r12];
	add.f32 	%f6, %f4, %f5;
	st.shared.f32 	[%r5], %f6;
$L__BB0_4:
	bar.sync 	0;
	setp.gt.u32 	%p4, %r13, 3;
	mov.u32 	%r13, %r7;
	@%p4 bra 	$L__BB0_2;
$L__BB0_5:
	setp.ne.s32 	%p5, %r1, 0;
	@%p5 bra 	$L__BB0_7;
	ld.shared.f32 	%f7, [v];
	cvta.to.global.u64 	%rd9, %rd3;
	mul.wide.u32 	%rd10, %r2, 4;
	add.s64 	%rd11, %rd9, %rd10;
	st.global.f32 	[%rd11], %f7;
$L__BB0_7:
	ret;

}


// ===== COMPILED SASS (sm_100) =====

	.target	sm_100

	.elftype	@"ET_EXEC"


//--------------------- .note.nv.tkinfo           --------------------------
	.section	.note.nv.tkinfo,"",@"SHT_NOTE"
	.sectionflags	@"SHF_NOTE_NV_TKINFO"
	.tkinfo
        /*0018*/ 	.word	0x00000002
        /*0030*/ 	.string	""
        /*0030*/ 	.string	"ptxas"
        /*0030*/ 	.string	"Cuda compilation tools, release 13.0, V13.0.88"
        /*0030*/ 	.string	"Build cuda_13.0.r13.0/compiler.36424714_0"
        /*0030*/ 	.string	"-arch sm_100 -m 64 "



//--------------------- .note.nv.cuinfo           --------------------------
	.section	.note.nv.cuinfo,"",@"SHT_NOTE"
	.sectionflags	@"SHF_NOTE_NV_CUINFO"
        /*0018*/ 	.short	0x0002
        /*001a*/ 	.short	0x0064
        /*001c*/ 	.short	0x0082
	.zero		2


//--------------------- .nv.info                  --------------------------
	.section	.nv.info,"",@"SHT_CUDA_INFO"
	.align	4


	//----- nvinfo : EIATTR_REGCOUNT
	.align		4
        /*0000*/ 	.byte	0x04, 0x2f
        /*0002*/ 	.short	(.L_1 - .L_0)
	.align		4
.L_0:
        /*0004*/ 	.word	index@(_Z19prodottoScalareGPU3PfS_S_i)
        /*0008*/ 	.word	0x0000000c


	//----- nvinfo : EIATTR_FRAME_SIZE
	.align		4
.L_1:
        /*000c*/ 	.byte	0x04, 0x11
        /*000e*/ 	.short	(.L_3 - .L_2)
	.align		4
.L_2:
        /*0010*/ 	.word	index@(_Z19prodottoScalareGPU3PfS_S_i)
        /*0014*/ 	.word	0x00000000


	//----- nvinfo : EIATTR_MIN_STACK_SIZE
	.align		4
.L_3:
        /*0018*/ 	.byte	0x04, 0x12
        /*001a*/ 	.short	(.L_5 - .L_4)
	.align		4
.L_4:
        /*001c*/ 	.word	index@(_Z19prodottoScalareGPU3PfS_S_i)
        /*0020*/ 	.word	0x00000000
.L_5:


//--------------------- .nv.compat                --------------------------
	.section	.nv.compat,"",@"SHT_CUDA_COMPAT_INFO"
	.align	4
        /*0000*/ 	.byte	0x02, 0x09, 0x00, 0x00, 0x02, 0x02, 0x01, 0x00, 0x02, 0x05, 0x05, 0x00, 0x03, 0x07, 0x01, 0x01
        /*0010*/ 	.byte	0x02, 0x03, 0x00, 0x00, 0x02, 0x06, 0x01, 0x00, 0x04, 0x0b, 0x08, 0x00, 0x09, 0x00, 0x00, 0x00
        /*0020*/ 	.byte	0x00, 0x00, 0x00, 0x00


//--------------------- .nv.info._Z19prodottoScalareGPU3PfS_S_i --------------------------
	.section	.nv.info._Z19prodottoScalareGPU3PfS_S_i,"",@"SHT_CUDA_INFO"
	.sectionflags	@""
	.align	4


	//----- nvinfo : EIATTR_CUDA_API_VERSION
	.align		4
        /*0000*/ 	.byte	0x04, 0x37
        /*0002*/ 	.short	(.L_7 - .L_6)
.L_6:
        /*0004*/ 	.word	0x00000082


	//----- nvinfo : EIATTR_KPARAM_INFO
	.align		4
.L_7:
        /*0008*/ 	.byte	0x04, 0x17
        /*000a*/ 	.short	(.L_9 - .L_8)
.L_8:
        /*000c*/ 	.word	0x00000000
        /*0010*/ 	.short	0x0003
        /*0012*/ 	.short	0x0018
        /*0014*/ 	.byte	0x00, 0xf0, 0x11, 0x00


	//----- nvinfo : EIATTR_KPARAM_INFO
	.align		4
.L_9:
        /*0018*/ 	.byte	0x04, 0x17
        /*001a*/ 	.short	(.L_11 - .L_10)
.L_10:
        /*001c*/ 	.word	0x00000000
        /*0020*/ 	.short	0x0002
        /*0022*/ 	.short	0x0010
        /*0024*/ 	.byte	0x00, 0xf5, 0x21, 0x00


	//----- nvinfo : EIATTR_KPARAM_INFO
	.align		4
.L_11:
        /*0028*/ 	.byte	0x04, 0x17
        /*002a*/ 	.short	(.L_13 - .L_12)
.L_12:
        /*002c*/ 	.word	0x00000000
        /*0030*/ 	.short	0x0001
        /*0032*/ 	.short	0x0008
        /*0034*/ 	.byte	0x00, 0xf5, 0x21, 0x00


	//----- nvinfo : EIATTR_KPARAM_INFO
	.align		4
.L_13:
        /*0038*/ 	.byte	0x04, 0x17
        /*003a*/ 	.short	(.L_15 - .L_14)
.L_14:
        /*003c*/ 	.word	0x00000000
        /*0040*/ 	.short	0x0000
        /*0042*/ 	.short	0x0000
        /*0044*/ 	.byte	0x00, 0xf5, 0x21, 0x00


	//----- nvinfo : EIATTR_SPARSE_MMA_MASK
	.align		4
.L_15:
        /*0048*/ 	.byte	0x03, 0x50
        /*004a*/ 	.short	0x0000


	//----- nvinfo : EIATTR_MAXREG_COUNT
	.align		4
        /*004c*/ 	.byte	0x03, 0x1b
        /*004e*/ 	.short	0x00ff


	//----- nvinfo : EIATTR_NUM_BARRIERS
	.align		4
        /*0050*/ 	.byte	0x02, 0x4c
        /*0052*/ 	.byte	0x01
	.zero		1


	//----- nvinfo : EIATTR_MERCURY_ISA_VERSION
	.align		4
        /*0054*/ 	.byte	0x03, 0x5f
        /*0056*/ 	.short	0x0101


	//----- nvinfo : EIATTR_VRC_CTA_INIT_COUNT
	.align		4
        /*0058*/ 	.byte	0x02, 0x4a
	.zero		1
	.zero		1


	//----- nvinfo : EIATTR_EXIT_INSTR_OFFSETS
	.align		4
        /*005c*/ 	.byte	0x04, 0x1c
        /*005e*/ 	.short	(.L_17 - .L_16)


	//   ....[0]....
.L_16:
        /*0060*/ 	.word	0x00000080


	//   ....[1]....
        /*0064*/ 	.word	0x00000250


	//   ....[2]....
        /*0068*/ 	.word	0x000002d0


	//----- nvinfo : EIATTR_CBANK_PARAM_SIZE
	.align		4
.L_17:
        /*006c*/ 	.byte	0x03, 0x19
        /*006e*/ 	.short	0x001c


	//----- nvinfo : EIATTR_PARAM_CBANK
	.align		4
        /*0070*/ 	.byte	0x04, 0x0a
        /*0072*/ 	.short	(.L_19 - .L_18)
	.align		4
.L_18:
        /*0074*/ 	.word	index@(.nv.constant0._Z19prodottoScalareGPU3PfS_S_i)
        /*0078*/ 	.short	0x0380
        /*007a*/ 	.short	0x001c


	//----- nvinfo : EIATTR_SW_WAR
	.align		4
.L_19:
        /*007c*/ 	.byte	0x04, 0x36
        /*007e*/ 	.short	(.L_21 - .L_20)
.L_20:
        /*0080*/ 	.word	0x00000008
.L_21:


//--------------------- .nv.callgraph             --------------------------
	.section	.nv.callgraph,"",@"SHT_CUDA_CALLGRAPH"
	.align	4
	.sectionentsize	8
	.align		4
        /*0000*/ 	.word	0x00000000
	.align		4
        /*0004*/ 	.word	0xffffffff
	.align		4
        /*0008*/ 	.word	0x00000000
	.align		4
        /*000c*/ 	.word	0xfffffffe
	.align		4
        /*0010*/ 	.word	0x00000000
	.align		4
        /*0014*/ 	.word	0xfffffffd
	.align		4
        /*0018*/ 	.word	0x00000000
	.align		4
        /*001c*/ 	.word	0xfffffffc


//--------------------- .text._Z19prodottoScalareGPU3PfS_S_i --------------------------
	.section	.text._Z19prodottoScalareGPU3PfS_S_i,"ax",@progbits
	.align	128
        .global         _Z19prodottoScalareGPU3PfS_S_i
        .type           _Z19prodottoScalareGPU3PfS_S_i,@function
        .size           _Z19prodottoScalareGPU3PfS_S_i,(.L_x_3 - _Z19prodottoScalareGPU3PfS_S_i)
        .other          _Z19prodottoScalareGPU3PfS_S_i,@"STO_CUDA_ENTRY STV_DEFAULT"
_Z19prodottoScalareGPU3PfS_S_i:
.text._Z19prodottoScalareGPU3PfS_S_i:
[----:B------:R-:W-:Y:S01]  /*0000*/  LDC R1, c[0x0][0x37c] ;  /* 0x0000df00ff017b82 */ /* 0x000fe20000000800 */
[----:B------:R-:W0:Y:S01]  /*0010*/  S2R R8, SR_TID.X ;  /* 0x0000000000087919 */ /* 0x000e220000002100 */
[----:B------:R-:W1:Y:S01]  /*0020*/  LDCU UR4, c[0x0][0x360] ;  /* 0x00006c00ff0477ac */ /* 0x000e620008000800 */
[----:B------:R-:W0:Y:S01]  /*0030*/  S2R R9, SR_CTAID.X ;  /* 0x0000000000097919 */ /* 0x000e220000002500 */
[----:B------:R-:W2:Y:S01]  /*0040*/  LDCU UR5, c[0x0][0x398] ;  /* 0x00007300ff0577ac */ /* 0x000ea20008000800 */
[----:B-1----:R-:W-:Y:S02]  /*0050*/  IMAD.U32 R0, RZ, RZ, UR4 ;  /* 0x00000004ff007e24 */ /* 0x002fe4000f8e00ff */
[----:B0-----:R-:W-:-:S05]  /*0060*/  IMAD R7, R9, UR4, R8 ;  /* 0x0000000409077c24 */ /* 0x001fca000f8e0208 */
[----:B--2---:R-:W-:-:S13]  /*0070*/  ISETP.GE.AND P0, PT, R7, UR5, PT ;  /* 0x0000000507007c0c */ /* 0x004fda000bf06270 */
[----:B------:R-:W-:Y:S05]  /*0080*/  @P0 EXIT ;  /* 0x000000000000094d */ /* 0x000fea0003800000 */
[----:B------:R-:W0:Y:S01]  /*0090*/  LDC.64 R2, c[0x0][0x380] ;  /* 0x0000e000ff027b82 */ /* 0x000e220000000a00 */
[----:B------:R-:W1:Y:S07]  /*00a0*/  LDCU.64 UR6, c[0x0][0x358] ;  /* 0x00006b00ff0677ac */ /* 0x000e6e0008000a00 */
[----:B------:R-:W2:Y:S01]  /*00b0*/  LDC.64 R4, c[0x0][0x388] ;  /* 0x0000e200ff047b82 */ /* 0x000ea20000000a00 */
[----:B0-----:R-:W-:-:S06]  /*00c0*/  IMAD.WIDE R2, R7, 0x4, R2 ;  /* 0x0000000407027825 */ /* 0x001fcc00078e0202 */
[----:B-1----:R-:W3:Y:S01]  /*00d0*/  LDG.E R2, desc[UR6][R2.64] ;  /* 0x0000000602027981 */ /* 0x002ee2000c1e1900 */
[----:B--2---:R-:W-:-:S06]  /*00e0*/  IMAD.WIDE R4, R7, 0x4, R4 ;  /* 0x0000000407047825 */ /* 0x004fcc00078e0204 */
[----:B------:R-:W3:Y:S01]  /*00f0*/  LDG.E R5, desc[UR6][R4.64] ;  /* 0x0000000604057981 */ /* 0x000ee2000c1e1900 */
[----:B------:R-:W0:Y:S01]  /*0100*/  S2UR UR5, SR_CgaCtaId ;  /* 0x00000000000579c3 */ /* 0x000e220000008800 */
[----:B------:R-:W-:Y:S01]  /*0110*/  UMOV UR4, 0x400 ;  /* 0x0000040000047882 */ /* 0x000fe20000000000 */
[----:B------:R-:W-:Y:S02]  /*0120*/  ISETP.GE.U32.AND P1, PT, R0, 0x2, PT ;  /* 0x000000020000780c */ /* 0x000fe40003f26070 */
[----:B------:R-:W-:Y:S01]  /*0130*/  ISETP.NE.AND P0, PT, R8, RZ, PT ;  /* 0x000000ff0800720c */ /* 0x000fe20003f05270 */
[----:B0-----:R-:W-:-:S06]  /*0140*/  ULEA UR4, UR5, UR4, 0x18 ;  /* 0x0000000405047291 */ /* 0x001fcc000f8ec0ff */
[----:B------:R-:W-:Y:S01]  /*0150*/  LEA R7, R8, UR4, 0x2 ;  /* 0x0000000408077c11 */ /* 0x000fe2000f8e10ff */
[----:B---3--:R-:W-:-:S05]  /*0160*/  FMUL R6, R2, R5 ;  /* 0x0000000502067220 */ /* 0x008fca0000400000 */
[----:B------:R0:W-:Y:S01]  /*0170*/  STS [R7], R6 ;  /* 0x0000000607007388 */ /* 0x0001e20000000800 */
[----:B------:R-:W-:Y:S06]  /*0180*/  BAR.SYNC.DEFER_BLOCKING 0x0 ;  /* 0x0000000000007b1d */ /* 0x000fec0000010000 */
[----:B------:R-:W-:Y:S05]  /*0190*/  @!P1 BRA `(.L_x_0) ;  /* 0x00000000002c9947 */ /* 0x000fea0003800000 */
.L_x_1:
[----:B------:R-:W-:-:S04]  /*01a0*/  SHF.R.U32.HI R4, RZ, 0x1, R0 ;  /* 0x00000001ff047819 */ /* 0x000fc80000011600 */
[----:B------:R-:W-:-:S13]  /*01b0*/  ISETP.GE.U32.AND P1, PT, R8, R4, PT ;  /* 0x000000040800720c */ /* 0x000fda0003f26070 */
[----:B------:R-:W-:Y:S01]  /*01c0*/  @!P1 LEA R3, R4, R7, 0x2 ;  /* 0x0000000704039211 */ /* 0x000fe200078e10ff */
[----:B------:R-:W-:Y:S05]  /*01d0*/  @!P1 LDS R2, [R7] ;  /* 0x0000000007029984 */ /* 0x000fea0000000800 */
[----:B------:R-:W1:Y:S02]  /*01e0*/  @!P1 LDS R3, [R3] ;  /* 0x0000000003039984 */ /* 0x000e640000000800 */
[----:B-1----:R-:W-:-:S05]  /*01f0*/  @!P1 FADD R2, R2, R3 ;  /* 0x0000000302029221 */ /* 0x002fca0000000000 */
[----:B------:R1:W-:Y:S01]  /*0200*/  @!P1 STS [R7], R2 ;  /* 0x0000000207009388 */ /* 0x0003e20000000800 */
[----:B------:R-:W-:Y:S01]  /*0210*/  BAR.SYNC.DEFER_BLOCKING 0x0 ;  /* 0x0000000000007b1d */ /* 0x000fe20000010000 */
[----:B------:R-:W-:Y:S01]  /*0220*/  ISETP.GT.U32.AND P1, PT, R0, 0x3, PT ;  /* 0x000000030000780c */ /* 0x000fe20003f24070 */
[----:B------:R-:W-:-:S12]  /*0230*/  IMAD.MOV.U32 R0, RZ, RZ, R4 ;  /* 0x000000ffff007224 */ /* 0x000fd800078e0004 */
[----:B-1----:R-:W-:Y:S05]  /*0240*/  @P1 BRA `(.L_x_1) ;  /* 0xfffffffc00d41947 */ /* 0x002fea000383ffff */
.L_x_0:
[----:B------:R-:W-:Y:S05]  /*0250*/  @P0 EXIT ;  /* 0x000000000000094d */ /* 0x000fea0003800000 */
[----:B------:R-:W1:Y:S01]  /*0260*/  S2UR UR5, SR_CgaCtaId ;  /* 0x00000000000579c3 */ /* 0x000e620000008800 */
[----:B------:R-:W-:-:S07]  /*0270*/  UMOV UR4, 0x400 ;  /* 0x0000040000047882 */ /* 0x000fce0000000000 */
[----:B------:R-:W2:Y:S01]  /*0280*/  LDC.64 R2, c[0x0][0x390] ;  /* 0x0000e400ff027b82 */ /* 0x000ea20000000a00 */
[----:B-1----:R-:W-:Y:S01]  /*0290*/  ULEA UR4, UR5, UR4, 0x18 ;  /* 0x0000000405047291 */ /* 0x002fe2000f8ec0ff */
[----:B--2---:R-:W-:-:S08]  /*02a0*/  IMAD.WIDE.U32 R2, R9, 0x4, R2 ;  /* 0x0000000409027825 */ /* 0x004fd000078e0002 */
[----:B------:R-:W1:Y:S04]  /*02b0*/  LDS R5, [UR4] ;  /* 0x00000004ff057984 */ /* 0x000e680008000800 */
[----:B-1----:R-:W-:Y:S01]  /*02c0*/  STG.E desc[UR6][R2.64], R5 ;  /* 0x0000000502007986 */ /* 0x002fe2000c101906 */
[----:B------:R-:W-:Y:S05]  /*02d0*/  EXIT ;  /* 0x000000000000794d */ /* 0x000fea0003800000 */
.L_x_2:
[----:B------:R-:W-:-:S00]  /*02e0*/  BRA `(.L_x_2) ;  /* 0xfffffffc00fc7947 */ /* 0x000fc0000383ffff */
[----:B------:R-:W-:-:S00]  /*02f0*/  NOP ;  /* 0x0000000000007918 */ /* 0x000fc00000000000 */
        /* <DEDUP_REMOVED lines=8> */
.L_x_3:


//--------------------- .nv.shared._Z19prodottoScalareGPU3PfS_S_i --------------------------
	.section	.nv.shared._Z19prodottoScalareGPU3PfS_S_i,"aw",@nobits
	.sectionflags	@""
	.align	16
	.zero		1024


//--------------------- .nv.shared.reserved.0     --------------------------
	.section	.nv.shared.reserved.0,"aw",@nobits
	.weak		__nv_reservedSMEM_offset_0_alias
	.size		__nv_reservedSMEM_offset_0_alias, 0, 64
	.other		__nv_reservedSMEM_offset_0_alias,@"STO_CUDA_RESERVED_SHARED STV_DEFAULT"
__nv_reservedSMEM_offset_0_alias:
	.zero		0
	.zero		64


//--------------------- .nv.constant0._Z19prodottoScalareGPU3PfS_S_i --------------------------
	.section	.nv.constant0._Z19prodottoScalareGPU3PfS_S_i,"a",@progbits
	.sectionflags	@""
	.align	4
.nv.constant0._Z19prodottoScalareGPU3PfS_S_i:
	.zero		924


//--------------------- SYMBOLS --------------------------

	.type		.nv.reservedSmem.offset0,@object
	.size		.nv.reservedSmem.offset0,0x4
	.type		.nv.reservedSmem.cap,@object
	.size		.nv.reservedSmem.cap,0x4
